//
// Generated by NVIDIA NVVM Compiler
//
// Compiler Build ID: CL-36424714
// Cuda compilation tools, release 13.0, V13.0.88
// Based on NVVM 20.0.0
//

.version 9.0
.target sm_100
.address_size 64

	// .globl	_ZN3cub18CUB_300001_SM_10006detail11EmptyKernelIvEEvv
.global .align 1 .b8 _ZN41_INTERNAL_65a9416e_4_k_cu_9a5399a8_1478924cuda3std3__45__cpo5beginE[1];
.global .align 1 .b8 _ZN41_INTERNAL_65a9416e_4_k_cu_9a5399a8_1478924cuda3std3__45__cpo3endE[1];
.global .align 1 .b8 _ZN41_INTERNAL_65a9416e_4_k_cu_9a5399a8_1478924cuda3std3__45__cpo6cbeginE[1];
.global .align 1 .b8 _ZN41_INTERNAL_65a9416e_4_k_cu_9a5399a8_1478924cuda3std3__45__cpo4cendE[1];
.global .align 1 .b8 _ZN41_INTERNAL_65a9416e_4_k_cu_9a5399a8_1478924cuda3std3__45__cpo6rbeginE[1];
.global .align 1 .b8 _ZN41_INTERNAL_65a9416e_4_k_cu_9a5399a8_1478924cuda3std3__45__cpo4rendE[1];
.global .align 1 .b8 _ZN41_INTERNAL_65a9416e_4_k_cu_9a5399a8_1478924cuda3std3__45__cpo7crbeginE[1];
.global .align 1 .b8 _ZN41_INTERNAL_65a9416e_4_k_cu_9a5399a8_1478924cuda3std3__45__cpo5crendE[1];
.global .align 1 .b8 _ZN41_INTERNAL_65a9416e_4_k_cu_9a5399a8_1478924cuda3std3__443_GLOBAL__N__65a9416e_4_k_cu_9a5399a8_1478926ignoreE[1];
.global .align 1 .b8 _ZN41_INTERNAL_65a9416e_4_k_cu_9a5399a8_1478924cuda3std3__419piecewise_constructE[1];
.global .align 1 .b8 _ZN41_INTERNAL_65a9416e_4_k_cu_9a5399a8_1478924cuda3std3__48in_placeE[1];
.global .align 1 .b8 _ZN41_INTERNAL_65a9416e_4_k_cu_9a5399a8_1478924cuda3std3__420unreachable_sentinelE[1];
.global .align 1 .b8 _ZN41_INTERNAL_65a9416e_4_k_cu_9a5399a8_1478924cuda3std3__47nulloptE[1];
.global .align 1 .b8 _ZN41_INTERNAL_65a9416e_4_k_cu_9a5399a8_1478924cuda3std3__48unexpectE[1];
.global .align 1 .b8 _ZN41_INTERNAL_65a9416e_4_k_cu_9a5399a8_1478924cuda3std6ranges3__45__cpo4swapE[1];
.global .align 1 .b8 _ZN41_INTERNAL_65a9416e_4_k_cu_9a5399a8_1478924cuda3std6ranges3__45__cpo9iter_moveE[1];
.global .align 1 .b8 _ZN41_INTERNAL_65a9416e_4_k_cu_9a5399a8_1478924cuda3std6ranges3__45__cpo5beginE[1];
.global .align 1 .b8 _ZN41_INTERNAL_65a9416e_4_k_cu_9a5399a8_1478924cuda3std6ranges3__45__cpo3endE[1];
.global .align 1 .b8 _ZN41_INTERNAL_65a9416e_4_k_cu_9a5399a8_1478924cuda3std6ranges3__45__cpo6cbeginE[1];
.global .align 1 .b8 _ZN41_INTERNAL_65a9416e_4_k_cu_9a5399a8_1478924cuda3std6ranges3__45__cpo4cendE[1];
.global .align 1 .b8 _ZN41_INTERNAL_65a9416e_4_k_cu_9a5399a8_1478924cuda3std6ranges3__45__cpo7advanceE[1];
.global .align 1 .b8 _ZN41_INTERNAL_65a9416e_4_k_cu_9a5399a8_1478924cuda3std6ranges3__45__cpo9iter_swapE[1];
.global .align 1 .b8 _ZN41_INTERNAL_65a9416e_4_k_cu_9a5399a8_1478924cuda3std6ranges3__45__cpo4nextE[1];
.global .align 1 .b8 _ZN41_INTERNAL_65a9416e_4_k_cu_9a5399a8_1478924cuda3std6ranges3__45__cpo4prevE[1];
.global .align 1 .b8 _ZN41_INTERNAL_65a9416e_4_k_cu_9a5399a8_1478924cuda3std6ranges3__45__cpo4dataE[1];
.global .align 1 .b8 _ZN41_INTERNAL_65a9416e_4_k_cu_9a5399a8_1478924cuda3std6ranges3__45__cpo5cdataE[1];
.global .align 1 .b8 _ZN41_INTERNAL_65a9416e_4_k_cu_9a5399a8_1478924cuda3std6ranges3__45__cpo4sizeE[1];
.global .align 1 .b8 _ZN41_INTERNAL_65a9416e_4_k_cu_9a5399a8_1478924cuda3std6ranges3__45__cpo5ssizeE[1];
.global .align 1 .b8 _ZN41_INTERNAL_65a9416e_4_k_cu_9a5399a8_1478924cuda3std6ranges3__45__cpo8distanceE[1];
.global .align 1 .b8 _ZN41_INTERNAL_65a9416e_4_k_cu_9a5399a8_1478926thrust24THRUST_300001_SM_1000_NS6system6detail10sequential3seqE[1];
.global .align 1 .b8 _ZN41_INTERNAL_65a9416e_4_k_cu_9a5399a8_1478926thrust24THRUST_300001_SM_1000_NS12placeholders2_1E[1];
.global .align 1 .b8 _ZN41_INTERNAL_65a9416e_4_k_cu_9a5399a8_1478926thrust24THRUST_300001_SM_1000_NS12placeholders2_2E[1];
.global .align 1 .b8 _ZN41_INTERNAL_65a9416e_4_k_cu_9a5399a8_1478926thrust24THRUST_300001_SM_1000_NS12placeholders2_3E[1];
.global .align 1 .b8 _ZN41_INTERNAL_65a9416e_4_k_cu_9a5399a8_1478926thrust24THRUST_300001_SM_1000_NS12placeholders2_4E[1];
.global .align 1 .b8 _ZN41_INTERNAL_65a9416e_4_k_cu_9a5399a8_1478926thrust24THRUST_300001_SM_1000_NS12placeholders2_5E[1];
.global .align 1 .b8 _ZN41_INTERNAL_65a9416e_4_k_cu_9a5399a8_1478926thrust24THRUST_300001_SM_1000_NS12placeholders2_6E[1];
.global .align 1 .b8 _ZN41_INTERNAL_65a9416e_4_k_cu_9a5399a8_1478926thrust24THRUST_300001_SM_1000_NS12placeholders2_7E[1];
.global .align 1 .b8 _ZN41_INTERNAL_65a9416e_4_k_cu_9a5399a8_1478926thrust24THRUST_300001_SM_1000_NS12placeholders2_8E[1];
.global .align 1 .b8 _ZN41_INTERNAL_65a9416e_4_k_cu_9a5399a8_1478926thrust24THRUST_300001_SM_1000_NS12placeholders2_9E[1];
.global .align 1 .b8 _ZN41_INTERNAL_65a9416e_4_k_cu_9a5399a8_1478926thrust24THRUST_300001_SM_1000_NS12placeholders3_10E[1];

.visible .entry _ZN3cub18CUB_300001_SM_10006detail11EmptyKernelIvEEvv()
{


	ret;

}


// ===== COMPILED SASS (sm_100) =====

	.target	sm_100

	.elftype	@"ET_EXEC"


//--------------------- .note.nv.tkinfo           --------------------------
	.section	.note.nv.tkinfo,"",@"SHT_NOTE"
	.sectionflags	@"SHF_NOTE_NV_TKINFO"
	.tkinfo
        /*0018*/ 	.word	0x00000002
        /*0030*/ 	.string	""
        /*0030*/ 	.string	"ptxas"
        /*0030*/ 	.string	"Cuda compilation tools, release 13.0, V13.0.88"
        /*0030*/ 	.string	"Build cuda_13.0.r13.0/compiler.36424714_0"
        /*0030*/ 	.string	"-arch sm_100 -m 64 "



//--------------------- .note.nv.cuinfo           --------------------------
	.section	.note.nv.cuinfo,"",@"SHT_NOTE"
	.sectionflags	@"SHF_NOTE_NV_CUINFO"
        /*0018*/ 	.short	0x0002
        /*001a*/ 	.short	0x0064
        /*001c*/ 	.short	0x0082
	.zero		2


//--------------------- .nv.info                  --------------------------
	.section	.nv.info,"",@"SHT_CUDA_INFO"
	.align	4


	//----- nvinfo : EIATTR_REGCOUNT
	.align		4
        /*0000*/ 	.byte	0x04, 0x2f
        /*0002*/ 	.short	(.L_41 - .L_40)
	.align		4
.L_40:
        /*0004*/ 	.word	index@(_ZN3cub18CUB_300001_SM_10006detail11EmptyKernelIvEEvv)
        /*0008*/ 	.word	0x00000004


	//----- nvinfo : EIATTR_FRAME_SIZE
	.align		4
.L_41:
        /*000c*/ 	.byte	0x04, 0x11
        /*000e*/ 	.short	(.L_43 - .L_42)
	.align		4
.L_42:
        /*0010*/ 	.word	index@(_ZN3cub18CUB_300001_SM_10006detail11EmptyKernelIvEEvv)
        /*0014*/ 	.word	0x00000000


	//----- nvinfo : EIATTR_MIN_STACK_SIZE
	.align		4
.L_43:
        /*0018*/ 	.byte	0x04, 0x12
        /*001a*/ 	.short	(.L_45 - .L_44)
	.align		4
.L_44:
        /*001c*/ 	.word	index@(_ZN3cub18CUB_300001_SM_10006detail11EmptyKernelIvEEvv)
        /*0020*/ 	.word	0x00000000
.L_45:


//--------------------- .nv.compat                --------------------------
	.section	.nv.compat,"",@"SHT_CUDA_COMPAT_INFO"
	.align	4
        /*0000*/ 	.byte	0x02, 0x09, 0x00, 0x00, 0x02, 0x02, 0x01, 0x00, 0x02, 0x05, 0x05, 0x00, 0x03, 0x07, 0x01, 0x01
        /*0010*/ 	.byte	0x02, 0x03, 0x00, 0x00, 0x02, 0x06, 0x01, 0x00, 0x04, 0x0b, 0x08, 0x00, 0x09, 0x00, 0x00, 0x00
        /*0020*/ 	.byte	0x00, 0x00, 0x00, 0x00


//--------------------- .nv.info._ZN3cub18CUB_300001_SM_10006detail11EmptyKernelIvEEvv --------------------------
	.section	.nv.info._ZN3cub18CUB_300001_SM_10006detail11EmptyKernelIvEEvv,"",@"SHT_CUDA_INFO"
	.sectionflags	@""
	.align	4


	//----- nvinfo : EIATTR_CUDA_API_VERSION
	.align		4
        /*0000*/ 	.byte	0x04, 0x37
        /*0002*/ 	.short	(.L_47 - .L_46)
.L_46:
        /*0004*/ 	.word	0x00000082


	//----- nvinfo : EIATTR_SPARSE_MMA_MASK
	.align		4
.L_47:
        /*0008*/ 	.byte	0x03, 0x50
        /*000a*/ 	.short	0x0000


	//----- nvinfo : EIATTR_MAXREG_COUNT
	.align		4
        /*000c*/ 	.byte	0x03, 0x1b
        /*000e*/ 	.short	0x00ff


	//----- nvinfo : EIATTR_MERCURY_ISA_VERSION
	.align		4
        /*0010*/ 	.byte	0x03, 0x5f
        /*0012*/ 	.short	0x0101


	//----- nvinfo : EIATTR_VRC_CTA_INIT_COUNT
	.align		4
        /*0014*/ 	.byte	0x02, 0x4a
	.zero		1
	.zero		1


	//----- nvinfo : EIATTR_EXIT_INSTR_OFFSETS
	.align		4
        /*0018*/ 	.byte	0x04, 0x1c
        /*001a*/ 	.short	(.L_49 - .L_48)


	//   ....[0]....
.L_48:
        /*001c*/ 	.word	0x00000010


	//----- nvinfo : EIATTR_SW_WAR
	.align		4
.L_49:
        /*0020*/ 	.byte	0x04, 0x36
        /*0022*/ 	.short	(.L_51 - .L_50)
.L_50:
        /*0024*/ 	.word	0x00000008
.L_51:


//--------------------- .nv.callgraph             --------------------------
	.section	.nv.callgraph,"",@"SHT_CUDA_CALLGRAPH"
	.align	4
	.sectionentsize	8
	.align		4
        /*0000*/ 	.word	0x00000000
	.align		4
        /*0004*/ 	.word	0xffffffff
	.align		4
        /*0008*/ 	.word	0x00000000
	.align		4
        /*000c*/ 	.word	0xfffffffe
	.align		4
        /*0010*/ 	.word	0x00000000
	.align		4
        /*0014*/ 	.word	0xfffffffd
	.align		4
        /*0018*/ 	.word	0x00000000
	.align		4
        /*001c*/ 	.word	0xfffffffc


//--------------------- .nv.constant4             --------------------------
	.section	.nv.constant4,"a",@progbits
	.align	8
	.align		8
.nv.constant4:
        /*0000*/ 	.dword	_ZN41_INTERNAL_65a9416e_4_k_cu_9a5399a8_1482044cuda3std3__45__cpo5beginE
	.align		8
        /*0008*/ 	.dword	_ZN41_INTERNAL_65a9416e_4_k_cu_9a5399a8_1482044cuda3std3__45__cpo3endE
	.align		8
        /*0010*/ 	.dword	_ZN41_INTERNAL_65a9416e_4_k_cu_9a5399a8_1482044cuda3std3__45__cpo6cbeginE
	.align		8
        /*0018*/ 	.dword	_ZN41_INTERNAL_65a9416e_4_k_cu_9a5399a8_1482044cuda3std3__45__cpo4cendE
	.align		8
        /*0020*/ 	.dword	_ZN41_INTERNAL_65a9416e_4_k_cu_9a5399a8_1482044cuda3std3__45__cpo6rbeginE
	.align		8
        /*0028*/ 	.dword	_ZN41_INTERNAL_65a9416e_4_k_cu_9a5399a8_1482044cuda3std3__45__cpo4rendE
	.align		8
        /*0030*/ 	.dword	_ZN41_INTERNAL_65a9416e_4_k_cu_9a5399a8_1482044cuda3std3__45__cpo7crbeginE
	.align		8
        /*0038*/ 	.dword	_ZN41_INTERNAL_65a9416e_4_k_cu_9a5399a8_1482044cuda3std3__45__cpo5crendE
	.align		8
        /*0040*/ 	.dword	_ZN41_INTERNAL_65a9416e_4_k_cu_9a5399a8_1482044cuda3std3__443_GLOBAL__N__65a9416e_4_k_cu_9a5399a8_1482046ignoreE
	.align		8
        /*0048*/ 	.dword	_ZN41_INTERNAL_65a9416e_4_k_cu_9a5399a8_1482044cuda3std3__419piecewise_constructE
	.align		8
        /*0050*/ 	.dword	_ZN41_INTERNAL_65a9416e_4_k_cu_9a5399a8_1482044cuda3std3__48in_placeE
	.align		8
        /*0058*/ 	.dword	_ZN41_INTERNAL_65a9416e_4_k_cu_9a5399a8_1482044cuda3std3__420unreachable_sentinelE
	.align		8
        /*0060*/ 	.dword	_ZN41_INTERNAL_65a9416e_4_k_cu_9a5399a8_1482044cuda3std3__47nulloptE
	.align		8
        /*0068*/ 	.dword	_ZN41_INTERNAL_65a9416e_4_k_cu_9a5399a8_1482044cuda3std3__48unexpectE
	.align		8
        /*0070*/ 	.dword	_ZN41_INTERNAL_65a9416e_4_k_cu_9a5399a8_1482044cuda3std6ranges3__45__cpo4swapE
	.align		8
        /*0078*/ 	.dword	_ZN41_INTERNAL_65a9416e_4_k_cu_9a5399a8_1482044cuda3std6ranges3__45__cpo9iter_moveE
	.align		8
        /*0080*/ 	.dword	_ZN41_INTERNAL_65a9416e_4_k_cu_9a5399a8_1482044cuda3std6ranges3__45__cpo5beginE
	.align		8
        /*0088*/ 	.dword	_ZN41_INTERNAL_65a9416e_4_k_cu_9a5399a8_1482044cuda3std6ranges3__45__cpo3endE
	.align		8
        /*0090*/ 	.dword	_ZN41_INTERNAL_65a9416e_4_k_cu_9a5399a8_1482044cuda3std6ranges3__45__cpo6cbeginE
	.align		8
        /*0098*/ 	.dword	_ZN41_INTERNAL_65a9416e_4_k_cu_9a5399a8_1482044cuda3std6ranges3__45__cpo4cendE
	.align		8
        /*00a0*/ 	.dword	_ZN41_INTERNAL_65a9416e_4_k_cu_9a5399a8_1482044cuda3std6ranges3__45__cpo7advanceE
	.align		8
        /*00a8*/ 	.dword	_ZN41_INTERNAL_65a9416e_4_k_cu_9a5399a8_1482044cuda3std6ranges3__45__cpo9iter_swapE
	.align		8
        /*00b0*/ 	.dword	_ZN41_INTERNAL_65a9416e_4_k_cu_9a5399a8_1482044cuda3std6ranges3__45__cpo4nextE
	.align		8
        /*00b8*/ 	.dword	_ZN41_INTERNAL_65a9416e_4_k_cu_9a5399a8_1482044cuda3std6ranges3__45__cpo4prevE
	.align		8
        /*00c0*/ 	.dword	_ZN41_INTERNAL_65a9416e_4_k_cu_9a5399a8_1482044cuda3std6ranges3__45__cpo4dataE
	.align		8
        /*00c8*/ 	.dword	_ZN41_INTERNAL_65a9416e_4_k_cu_9a5399a8_1482044cuda3std6ranges3__45__cpo5cdataE
	.align		8
        /*00d0*/ 	.dword	_ZN41_INTERNAL_65a9416e_4_k_cu_9a5399a8_1482044cuda3std6ranges3__45__cpo4sizeE
	.align		8
        /*00d8*/ 	.dword	_ZN41_INTERNAL_65a9416e_4_k_cu_9a5399a8_1482044cuda3std6ranges3__45__cpo5ssizeE
	.align		8
        /*00e0*/ 	.dword	_ZN41_INTERNAL_65a9416e_4_k_cu_9a5399a8_1482044cuda3std6ranges3__45__cpo8distanceE
	.align		8
        /*00e8*/ 	.dword	_ZN41_INTERNAL_65a9416e_4_k_cu_9a5399a8_1482046thrust24THRUST_300001_SM_1000_NS6system6detail10sequential3seqE
	.align		8
        /*00f0*/ 	.dword	_ZN41_INTERNAL_65a9416e_4_k_cu_9a5399a8_1482046thrust24THRUST_300001_SM_1000_NS12placeholders2_1E
	.align		8
        /*00f8*/ 	.dword	_ZN41_INTERNAL_65a9416e_4_k_cu_9a5399a8_1482046thrust24THRUST_300001_SM_1000_NS12placeholders2_2E
	.align		8
        /*0100*/ 	.dword	_ZN41_INTERNAL_65a9416e_4_k_cu_9a5399a8_1482046thrust24THRUST_300001_SM_1000_NS12placeholders2_3E
	.align		8
        /*0108*/ 	.dword	_ZN41_INTERNAL_65a9416e_4_k_cu_9a5399a8_1482046thrust24THRUST_300001_SM_1000_NS12placeholders2_4E
	.align		8
        /*0110*/ 	.dword	_ZN41_INTERNAL_65a9416e_4_k_cu_9a5399a8_1482046thrust24THRUST_300001_SM_1000_NS12placeholders2_5E
	.align		8
        /*0118*/ 	.dword	_ZN41_INTERNAL_65a9416e_4_k_cu_9a5399a8_1482046thrust24THRUST_300001_SM_1000_NS12placeholders2_6E
	.align		8
        /*0120*/ 	.dword	_ZN41_INTERNAL_65a9416e_4_k_cu_9a5399a8_1482046thrust24THRUST_300001_SM_1000_NS12placeholders2_7E
	.align		8
        /*0128*/ 	.dword	_ZN41_INTERNAL_65a9416e_4_k_cu_9a5399a8_1482046thrust24THRUST_300001_SM_1000_NS12placeholders2_8E
	.align		8
        /*0130*/ 	.dword	_ZN41_INTERNAL_65a9416e_4_k_cu_9a5399a8_1482046thrust24THRUST_300001_SM_1000_NS12placeholders2_9E
	.align		8
        /*0138*/ 	.dword	_ZN41_INTERNAL_65a9416e_4_k_cu_9a5399a8_1482046thrust24THRUST_300001_SM_1000_NS12placeholders3_10E


//--------------------- .text._ZN3cub18CUB_300001_SM_10006detail11EmptyKernelIvEEvv --------------------------
	.section	.text._ZN3cub18CUB_300001_SM_10006detail11EmptyKernelIvEEvv,"ax",@progbits
	.align	128
        .global         _ZN3cub18CUB_300001_SM_10006detail11EmptyKernelIvEEvv
        .type           _ZN3cub18CUB_300001_SM_10006detail11EmptyKernelIvEEvv,@function
        .size           _ZN3cub18CUB_300001_SM_10006detail11EmptyKernelIvEEvv,(.L_x_1 - _ZN3cub18CUB_300001_SM_10006detail11EmptyKernelIvEEvv)
        .other          _ZN3cub18CUB_300001_SM_10006detail11EmptyKernelIvEEvv,@"STO_CUDA_ENTRY STV_DEFAULT"
_ZN3cub18CUB_300001_SM_10006detail11EmptyKernelIvEEvv:
.text._ZN3cub18CUB_300001_SM_10006detail11EmptyKernelIvEEvv:
[----:B------:R-:W-:Y:S01]  /*0000*/  LDC R1, c[0x0][0x37c] ;  /* 0x0000df00ff017b82 */ /* 0x000fe20000000800 */
[----:B------:R-:W-:Y:S05]  /*0010*/  EXIT ;  /* 0x000000000000794d */ /* 0x000fea0003800000 */
.L_x_0:
[----:B------:R-:W-:-:S00]  /*0020*/  BRA `(.L_x_0) ;  /* 0xfffffffc00fc7947 */ /* 0x000fc0000383ffff */
[----:B------:R-:W-:-:S00]  /*0030*/  NOP ;  /* 0x0000000000007918 */ /* 0x000fc00000000000 */
        /* <DEDUP_REMOVED lines=12> */
.L_x_1:


//--------------------- .nv.shared.reserved.0     --------------------------
	.section	.nv.shared.reserved.0,"aw",@nobits
	.weak		__nv_reservedSMEM_offset_0_alias
	.size		__nv_reservedSMEM_offset_0_alias, 0, 64
	.other		__nv_reservedSMEM_offset_0_alias,@"STO_CUDA_RESERVED_SHARED STV_DEFAULT"
__nv_reservedSMEM_offset_0_alias:
	.zero		0
	.zero		64


//--------------------- .nv.global                --------------------------
	.section	.nv.global,"aw",@nobits
.nv.global:
	.type		_ZN41_INTERNAL_65a9416e_4_k_cu_9a5399a8_1482046thrust24THRUST_300001_SM_1000_NS12placeholders2_5E,@object
	.size		_ZN41_INTERNAL_65a9416e_4_k_cu_9a5399a8_1482046thrust24THRUST_300001_SM_1000_NS12placeholders2_5E,(_ZN41_INTERNAL_65a9416e_4_k_cu_9a5399a8_1482044cuda3std3__45__cpo6cbeginE - _ZN41_INTERNAL_65a9416e_4_k_cu_9a5399a8_1482046thrust24THRUST_300001_SM_1000_NS12placeholders2_5E)
_ZN41_INTERNAL_65a9416e_4_k_cu_9a5399a8_1482046thrust24THRUST_300001_SM_1000_NS12placeholders2_5E:
	.zero		1
	.type		_ZN41_INTERNAL_65a9416e_4_k_cu_9a5399a8_1482044cuda3std3__45__cpo6cbeginE,@object
	.size		_ZN41_INTERNAL_65a9416e_4_k_cu_9a5399a8_1482044cuda3std3__45__cpo6cbeginE,(_ZN41_INTERNAL_65a9416e_4_k_cu_9a5399a8_1482044cuda3std6ranges3__45__cpo6cbeginE - _ZN41_INTERNAL_65a9416e_4_k_cu_9a5399a8_1482044cuda3std3__45__cpo6cbeginE)
_ZN41_INTERNAL_65a9416e_4_k_cu_9a5399a8_1482044cuda3std3__45__cpo6cbeginE:
	.zero		1
	.type		_ZN41_INTERNAL_65a9416e_4_k_cu_9a5399a8_1482044cuda3std6ranges3__45__cpo6cbeginE,@object
	.size		_ZN41_INTERNAL_65a9416e_4_k_cu_9a5399a8_1482044cuda3std6ranges3__45__cpo6cbeginE,(_ZN41_INTERNAL_65a9416e_4_k_cu_9a5399a8_1482044cuda3std3__48in_placeE - _ZN41_INTERNAL_65a9416e_4_k_cu_9a5399a8_1482044cuda3std6ranges3__45__cpo6cbeginE)
_ZN41_INTERNAL_65a9416e_4_k_cu_9a5399a8_1482044cuda3std6ranges3__45__cpo6cbeginE:
	.zero		1
	.type		_ZN41_INTERNAL_65a9416e_4_k_cu_9a5399a8_1482044cuda3std3__48in_placeE,@object
	.size		_ZN41_INTERNAL_65a9416e_4_k_cu_9a5399a8_1482044cuda3std3__48in_placeE,(_ZN41_INTERNAL_65a9416e_4_k_cu_9a5399a8_1482044cuda3std6ranges3__45__cpo4sizeE - _ZN41_INTERNAL_65a9416e_4_k_cu_9a5399a8_1482044cuda3std3__48in_placeE)
_ZN41_INTERNAL_65a9416e_4_k_cu_9a5399a8_1482044cuda3std3__48in_placeE:
	.zero		1
	.type		_ZN41_INTERNAL_65a9416e_4_k_cu_9a5399a8_1482044cuda3std6ranges3__45__cpo4sizeE,@object
	.size		_ZN41_INTERNAL_65a9416e_4_k_cu_9a5399a8_1482044cuda3std6ranges3__45__cpo4sizeE,(_ZN41_INTERNAL_65a9416e_4_k_cu_9a5399a8_1482046thrust24THRUST_300001_SM_1000_NS12placeholders2_9E - _ZN41_INTERNAL_65a9416e_4_k_cu_9a5399a8_1482044cuda3std6ranges3__45__cpo4sizeE)
_ZN41_INTERNAL_65a9416e_4_k_cu_9a5399a8_1482044cuda3std6ranges3__45__cpo4sizeE:
	.zero		1
	.type		_ZN41_INTERNAL_65a9416e_4_k_cu_9a5399a8_1482046thrust24THRUST_300001_SM_1000_NS12placeholders2_9E,@object
	.size		_ZN41_INTERNAL_65a9416e_4_k_cu_9a5399a8_1482046thrust24THRUST_300001_SM_1000_NS12placeholders2_9E,(_ZN41_INTERNAL_65a9416e_4_k_cu_9a5399a8_1482044cuda3std3__45__cpo7crbeginE - _ZN41_INTERNAL_65a9416e_4_k_cu_9a5399a8_1482046thrust24THRUST_300001_SM_1000_NS12placeholders2_9E)
_ZN41_INTERNAL_65a9416e_4_k_cu_9a5399a8_1482046thrust24THRUST_300001_SM_1000_NS12placeholders2_9E:
	.zero		1
	.type		_ZN41_INTERNAL_65a9416e_4_k_cu_9a5399a8_1482044cuda3std3__45__cpo7crbeginE,@object
	.size		_ZN41_INTERNAL_65a9416e_4_k_cu_9a5399a8_1482044cuda3std3__45__cpo7crbeginE,(_ZN41_INTERNAL_65a9416e_4_k_cu_9a5399a8_1482044cuda3std6ranges3__45__cpo4nextE - _ZN41_INTERNAL_65a9416e_4_k_cu_9a5399a8_1482044cuda3std3__45__cpo7crbeginE)
_ZN41_INTERNAL_65a9416e_4_k_cu_9a5399a8_1482044cuda3std3__45__cpo7crbeginE:
	.zero		1
	.type		_ZN41_INTERNAL_65a9416e_4_k_cu_9a5399a8_1482044cuda3std6ranges3__45__cpo4nextE,@object
	.size		_ZN41_INTERNAL_65a9416e_4_k_cu_9a5399a8_1482044cuda3std6ranges3__45__cpo4nextE,(_ZN41_INTERNAL_65a9416e_4_k_cu_9a5399a8_1482044cuda3std6ranges3__45__cpo4swapE - _ZN41_INTERNAL_65a9416e_4_k_cu_9a5399a8_1482044cuda3std6ranges3__45__cpo4nextE)
_ZN41_INTERNAL_65a9416e_4_k_cu_9a5399a8_1482044cuda3std6ranges3__45__cpo4nextE:
	.zero		1
	.type		_ZN41_INTERNAL_65a9416e_4_k_cu_9a5399a8_1482044cuda3std6ranges3__45__cpo4swapE,@object
	.size		_ZN41_INTERNAL_65a9416e_4_k_cu_9a5399a8_1482044cuda3std6ranges3__45__cpo4swapE,(_ZN41_INTERNAL_65a9416e_4_k_cu_9a5399a8_1482046thrust24THRUST_300001_SM_1000_NS12placeholders2_1E - _ZN41_INTERNAL_65a9416e_4_k_cu_9a5399a8_1482044cuda3std6ranges3__45__cpo4swapE)
_ZN41_INTERNAL_65a9416e_4_k_cu_9a5399a8_1482044cuda3std6ranges3__45__cpo4swapE:
	.zero		1
	.type		_ZN41_INTERNAL_65a9416e_4_k_cu_9a5399a8_1482046thrust24THRUST_300001_SM_1000_NS12placeholders2_1E,@object
	.size		_ZN41_INTERNAL_65a9416e_4_k_cu_9a5399a8_1482046thrust24THRUST_300001_SM_1000_NS12placeholders2_1E,(_ZN41_INTERNAL_65a9416e_4_k_cu_9a5399a8_1482046thrust24THRUST_300001_SM_1000_NS12placeholders2_3E - _ZN41_INTERNAL_65a9416e_4_k_cu_9a5399a8_1482046thrust24THRUST_300001_SM_1000_NS12placeholders2_1E)
_ZN41_INTERNAL_65a9416e_4_k_cu_9a5399a8_1482046thrust24THRUST_300001_SM_1000_NS12placeholders2_1E:
	.zero		1
	.type		_ZN41_INTERNAL_65a9416e_4_k_cu_9a5399a8_1482046thrust24THRUST_300001_SM_1000_NS12placeholders2_3E,@object
	.size		_ZN41_INTERNAL_65a9416e_4_k_cu_9a5399a8_1482046thrust24THRUST_300001_SM_1000_NS12placeholders2_3E,(_ZN41_INTERNAL_65a9416e_4_k_cu_9a5399a8_1482044cuda3std3__45__cpo5beginE - _ZN41_INTERNAL_65a9416e_4_k_cu_9a5399a8_1482046thrust24THRUST_300001_SM_1000_NS12placeholders2_3E)
_ZN41_INTERNAL_65a9416e_4_k_cu_9a5399a8_1482046thrust24THRUST_300001_SM_1000_NS12placeholders2_3E:
	.zero		1
	.type		_ZN41_INTERNAL_65a9416e_4_k_cu_9a5399a8_1482044cuda3std3__45__cpo5beginE,@object
	.size		_ZN41_INTERNAL_65a9416e_4_k_cu_9a5399a8_1482044cuda3std3__45__cpo5beginE,(_ZN41_INTERNAL_65a9416e_4_k_cu_9a5399a8_1482044cuda3std6ranges3__45__cpo5beginE - _ZN41_INTERNAL_65a9416e_4_k_cu_9a5399a8_1482044cuda3std3__45__cpo5beginE)
_ZN41_INTERNAL_65a9416e_4_k_cu_9a5399a8_1482044cuda3std3__45__cpo5beginE:
	.zero		1
	.type		_ZN41_INTERNAL_65a9416e_4_k_cu_9a5399a8_1482044cuda3std6ranges3__45__cpo5beginE,@object
	.size		_ZN41_INTERNAL_65a9416e_4_k_cu_9a5399a8_1482044cuda3std6ranges3__45__cpo5beginE,(_ZN41_INTERNAL_65a9416e_4_k_cu_9a5399a8_1482044cuda3std3__443_GLOBAL__N__65a9416e_4_k_cu_9a5399a8_1482046ignoreE - _ZN41_INTERNAL_65a9416e_4_k_cu_9a5399a8_1482044cuda3std6ranges3__45__cpo5beginE)
_ZN41_INTERNAL_65a9416e_4_k_cu_9a5399a8_1482044cuda3std6ranges3__45__cpo5beginE:
	.zero		1
	.type		_ZN41_INTERNAL_65a9416e_4_k_cu_9a5399a8_1482044cuda3std3__443_GLOBAL__N__65a9416e_4_k_cu_9a5399a8_1482046ignoreE,@object
	.size		_ZN41_INTERNAL_65a9416e_4_k_cu_9a5399a8_1482044cuda3std3__443_GLOBAL__N__65a9416e_4_k_cu_9a5399a8_1482046ignoreE,(_ZN41_INTERNAL_65a9416e_4_k_cu_9a5399a8_1482044cuda3std6ranges3__45__cpo4dataE - _ZN41_INTERNAL_65a9416e_4_k_cu_9a5399a8_1482044cuda3std3__443_GLOBAL__N__65a9416e_4_k_cu_9a5399a8_1482046ignoreE)
_ZN41_INTERNAL_65a9416e_4_k_cu_9a5399a8_1482044cuda3std3__443_GLOBAL__N__65a9416e_4_k_cu_9a5399a8_1482046ignoreE:
	.zero		1
	.type		_ZN41_INTERNAL_65a9416e_4_k_cu_9a5399a8_1482044cuda3std6ranges3__45__cpo4dataE,@object
	.size		_ZN41_INTERNAL_65a9416e_4_k_cu_9a5399a8_1482044cuda3std6ranges3__45__cpo4dataE,(_ZN41_INTERNAL_65a9416e_4_k_cu_9a5399a8_1482046thrust24THRUST_300001_SM_1000_NS12placeholders2_7E - _ZN41_INTERNAL_65a9416e_4_k_cu_9a5399a8_1482044cuda3std6ranges3__45__cpo4dataE)
_ZN41_INTERNAL_65a9416e_4_k_cu_9a5399a8_1482044cuda3std6ranges3__45__cpo4dataE:
	.zero		1
	.type		_ZN41_INTERNAL_65a9416e_4_k_cu_9a5399a8_1482046thrust24THRUST_300001_SM_1000_NS12placeholders2_7E,@object
	.size		_ZN41_INTERNAL_65a9416e_4_k_cu_9a5399a8_1482046thrust24THRUST_300001_SM_1000_NS12placeholders2_7E,(_ZN41_INTERNAL_65a9416e_4_k_cu_9a5399a8_1482044cuda3std3__45__cpo6rbeginE - _ZN41_INTERNAL_65a9416e_4_k_cu_9a5399a8_1482046thrust24THRUST_300001_SM_1000_NS12placeholders2_7E)
_ZN41_INTERNAL_65a9416e_4_k_cu_9a5399a8_1482046thrust24THRUST_300001_SM_1000_NS12placeholders2_7E:
	.zero		1
	.type		_ZN41_INTERNAL_65a9416e_4_k_cu_9a5399a8_1482044cuda3std3__45__cpo6rbeginE,@object
	.size		_ZN41_INTERNAL_65a9416e_4_k_cu_9a5399a8_1482044cuda3std3__45__cpo6rbeginE,(_ZN41_INTERNAL_65a9416e_4_k_cu_9a5399a8_1482044cuda3std6ranges3__45__cpo7advanceE - _ZN41_INTERNAL_65a9416e_4_k_cu_9a5399a8_1482044cuda3std3__45__cpo6rbeginE)
_ZN41_INTERNAL_65a9416e_4_k_cu_9a5399a8_1482044cuda3std3__45__cpo6rbeginE:
	.zero		1
	.type		_ZN41_INTERNAL_65a9416e_4_k_cu_9a5399a8_1482044cuda3std6ranges3__45__cpo7advanceE,@object
	.size		_ZN41_INTERNAL_65a9416e_4_k_cu_9a5399a8_1482044cuda3std6ranges3__45__cpo7advanceE,(_ZN41_INTERNAL_65a9416e_4_k_cu_9a5399a8_1482044cuda3std3__47nulloptE - _ZN41_INTERNAL_65a9416e_4_k_cu_9a5399a8_1482044cuda3std6ranges3__45__cpo7advanceE)
_ZN41_INTERNAL_65a9416e_4_k_cu_9a5399a8_1482044cuda3std6ranges3__45__cpo7advanceE:
	.zero		1
	.type		_ZN41_INTERNAL_65a9416e_4_k_cu_9a5399a8_1482044cuda3std3__47nulloptE,@object
	.size		_ZN41_INTERNAL_65a9416e_4_k_cu_9a5399a8_1482044cuda3std3__47nulloptE,(_ZN41_INTERNAL_65a9416e_4_k_cu_9a5399a8_1482044cuda3std6ranges3__45__cpo8distanceE - _ZN41_INTERNAL_65a9416e_4_k_cu_9a5399a8_1482044cuda3std3__47nulloptE)
_ZN41_INTERNAL_65a9416e_4_k_cu_9a5399a8_1482044cuda3std3__47nulloptE:
	.zero		1
	.type		_ZN41_INTERNAL_65a9416e_4_k_cu_9a5399a8_1482044cuda3std6ranges3__45__cpo8distanceE,@object
	.size		_ZN41_INTERNAL_65a9416e_4_k_cu_9a5399a8_1482044cuda3std6ranges3__45__cpo8distanceE,(_ZN41_INTERNAL_65a9416e_4_k_cu_9a5399a8_1482046thrust24THRUST_300001_SM_1000_NS12placeholders2_6E - _ZN41_INTERNAL_65a9416e_4_k_cu_9a5399a8_1482044cuda3std6ranges3__45__cpo8distanceE)
_ZN41_INTERNAL_65a9416e_4_k_cu_9a5399a8_1482044cuda3std6ranges3__45__cpo8distanceE:
	.zero		1
	.type		_ZN41_INTERNAL_65a9416e_4_k_cu_9a5399a8_1482046thrust24THRUST_300001_SM_1000_NS12placeholders2_6E,@object
	.size		_ZN41_INTERNAL_65a9416e_4_k_cu_9a5399a8_1482046thrust24THRUST_300001_SM_1000_NS12placeholders2_6E,(_ZN41_INTERNAL_65a9416e_4_k_cu_9a5399a8_1482044cuda3std3__45__cpo4cendE - _ZN41_INTERNAL_65a9416e_4_k_cu_9a5399a8_1482046thrust24THRUST_300001_SM_1000_NS12placeholders2_6E)
_ZN41_INTERNAL_65a9416e_4_k_cu_9a5399a8_1482046thrust24THRUST_300001_SM_1000_NS12placeholders2_6E:
	.zero		1
	.type		_ZN41_INTERNAL_65a9416e_4_k_cu_9a5399a8_1482044cuda3std3__45__cpo4cendE,@object
	.size		_ZN41_INTERNAL_65a9416e_4_k_cu_9a5399a8_1482044cuda3std3__45__cpo4cendE,(_ZN41_INTERNAL_65a9416e_4_k_cu_9a5399a8_1482044cuda3std6ranges3__45__cpo4cendE - _ZN41_INTERNAL_65a9416e_4_k_cu_9a5399a8_1482044cuda3std3__45__cpo4cendE)
_ZN41_INTERNAL_65a9416e_4_k_cu_9a5399a8_1482044cuda3std3__45__cpo4cendE:
	.zero		1
	.type		_ZN41_INTERNAL_65a9416e_4_k_cu_9a5399a8_1482044cuda3std6ranges3__45__cpo4cendE,@object
	.size		_ZN41_INTERNAL_65a9416e_4_k_cu_9a5399a8_1482044cuda3std6ranges3__45__cpo4cendE,(_ZN41_INTERNAL_65a9416e_4_k_cu_9a5399a8_1482044cuda3std3__420unreachable_sentinelE - _ZN41_INTERNAL_65a9416e_4_k_cu_9a5399a8_1482044cuda3std6ranges3__45__cpo4cendE)
_ZN41_INTERNAL_65a9416e_4_k_cu_9a5399a8_1482044cuda3std6ranges3__45__cpo4cendE:
	.zero		1
	.type		_ZN41_INTERNAL_65a9416e_4_k_cu_9a5399a8_1482044cuda3std3__420unreachable_sentinelE,@object
	.size		_ZN41_INTERNAL_65a9416e_4_k_cu_9a5399a8_1482044cuda3std3__420unreachable_sentinelE,(_ZN41_INTERNAL_65a9416e_4_k_cu_9a5399a8_1482044cuda3std6ranges3__45__cpo5ssizeE - _ZN41_INTERNAL_65a9416e_4_k_cu_9a5399a8_1482044cuda3std3__420unreachable_sentinelE)
_ZN41_INTERNAL_65a9416e_4_k_cu_9a5399a8_1482044cuda3std3__420unreachable_sentinelE:
	.zero		1
	.type		_ZN41_INTERNAL_65a9416e_4_k_cu_9a5399a8_1482044cuda3std6ranges3__45__cpo5ssizeE,@object
	.size		_ZN41_INTERNAL_65a9416e_4_k_cu_9a5399a8_1482044cuda3std6ranges3__45__cpo5ssizeE,(_ZN41_INTERNAL_65a9416e_4_k_cu_9a5399a8_1482046thrust24THRUST_300001_SM_1000_NS12placeholders3_10E - _ZN41_INTERNAL_65a9416e_4_k_cu_9a5399a8_1482044cuda3std6ranges3__45__cpo5ssizeE)
_ZN41_INTERNAL_65a9416e_4_k_cu_9a5399a8_1482044cuda3std6ranges3__45__cpo5ssizeE:
	.zero		1
	.type		_ZN41_INTERNAL_65a9416e_4_k_cu_9a5399a8_1482046thrust24THRUST_300001_SM_1000_NS12placeholders3_10E,@object
	.size		_ZN41_INTERNAL_65a9416e_4_k_cu_9a5399a8_1482046thrust24THRUST_300001_SM_1000_NS12placeholders3_10E,(_ZN41_INTERNAL_65a9416e_4_k_cu_9a5399a8_1482044cuda3std3__45__cpo5crendE - _ZN41_INTERNAL_65a9416e_4_k_cu_9a5399a8_1482046thrust24THRUST_300001_SM_1000_NS12placeholders3_10E)
_ZN41_INTERNAL_65a9416e_4_k_cu_9a5399a8_1482046thrust24THRUST_300001_SM_1000_NS12placeholders3_10E:
	.zero		1
	.type		_ZN41_INTERNAL_65a9416e_4_k_cu_9a5399a8_1482044cuda3std3__45__cpo5crendE,@object
	.size		_ZN41_INTERNAL_65a9416e_4_k_cu_9a5399a8_1482044cuda3std3__45__cpo5crendE,(_ZN41_INTERNAL_65a9416e_4_k_cu_9a5399a8_1482044cuda3std6ranges3__45__cpo4prevE - _ZN41_INTERNAL_65a9416e_4_k_cu_9a5399a8_1482044cuda3std3__45__cpo5crendE)
_ZN41_INTERNAL_65a9416e_4_k_cu_9a5399a8_1482044cuda3std3__45__cpo5crendE:
	.zero		1
	.type		_ZN41_INTERNAL_65a9416e_4_k_cu_9a5399a8_1482044cuda3std6ranges3__45__cpo4prevE,@object
	.size		_ZN41_INTERNAL_65a9416e_4_k_cu_9a5399a8_1482044cuda3std6ranges3__45__cpo4prevE,(_ZN41_INTERNAL_65a9416e_4_k_cu_9a5399a8_1482044cuda3std6ranges3__45__cpo9iter_moveE - _ZN41_INTERNAL_65a9416e_4_k_cu_9a5399a8_1482044cuda3std6ranges3__45__cpo4prevE)
_ZN41_INTERNAL_65a9416e_4_k_cu_9a5399a8_1482044cuda3std6ranges3__45__cpo4prevE:
	.zero		1
	.type		_ZN41_INTERNAL_65a9416e_4_k_cu_9a5399a8_1482044cuda3std6ranges3__45__cpo9iter_moveE,@object
	.size		_ZN41_INTERNAL_65a9416e_4_k_cu_9a5399a8_1482044cuda3std6ranges3__45__cpo9iter_moveE,(_ZN41_INTERNAL_65a9416e_4_k_cu_9a5399a8_1482046thrust24THRUST_300001_SM_1000_NS12placeholders2_2E - _ZN41_INTERNAL_65a9416e_4_k_cu_9a5399a8_1482044cuda3std6ranges3__45__cpo9iter_moveE)
_ZN41_INTERNAL_65a9416e_4_k_cu_9a5399a8_1482044cuda3std6ranges3__45__cpo9iter_moveE:
	.zero		1
	.type		_ZN41_INTERNAL_65a9416e_4_k_cu_9a5399a8_1482046thrust24THRUST_300001_SM_1000_NS12placeholders2_2E,@object
	.size		_ZN41_INTERNAL_65a9416e_4_k_cu_9a5399a8_1482046thrust24THRUST_300001_SM_1000_NS12placeholders2_2E,(_ZN41_INTERNAL_65a9416e_4_k_cu_9a5399a8_1482046thrust24THRUST_300001_SM_1000_NS12placeholders2_4E - _ZN41_INTERNAL_65a9416e_4_k_cu_9a5399a8_1482046thrust24THRUST_300001_SM_1000_NS12placeholders2_2E)
_ZN41_INTERNAL_65a9416e_4_k_cu_9a5399a8_1482046thrust24THRUST_300001_SM_1000_NS12placeholders2_2E:
	.zero		1
	.type		_ZN41_INTERNAL_65a9416e_4_k_cu_9a5399a8_1482046thrust24THRUST_300001_SM_1000_NS12placeholders2_4E,@object
	.size		_ZN41_INTERNAL_65a9416e_4_k_cu_9a5399a8_1482046thrust24THRUST_300001_SM_1000_NS12placeholders2_4E,(_ZN41_INTERNAL_65a9416e_4_k_cu_9a5399a8_1482044cuda3std3__45__cpo3endE - _ZN41_INTERNAL_65a9416e_4_k_cu_9a5399a8_1482046thrust24THRUST_300001_SM_1000_NS12placeholders2_4E)
_ZN41_INTERNAL_65a9416e_4_k_cu_9a5399a8_1482046thrust24THRUST_300001_SM_1000_NS12placeholders2_4E:
	.zero		1
	.type		_ZN41_INTERNAL_65a9416e_4_k_cu_9a5399a8_1482044cuda3std3__45__cpo3endE,@object
	.size		_ZN41_INTERNAL_65a9416e_4_k_cu_9a5399a8_1482044cuda3std3__45__cpo3endE,(_ZN41_INTERNAL_65a9416e_4_k_cu_9a5399a8_1482044cuda3std6ranges3__45__cpo3endE - _ZN41_INTERNAL_65a9416e_4_k_cu_9a5399a8_1482044cuda3std3__45__cpo3endE)
_ZN41_INTERNAL_65a9416e_4_k_cu_9a5399a8_1482044cuda3std3__45__cpo3endE:
	.zero		1
	.type		_ZN41_INTERNAL_65a9416e_4_k_cu_9a5399a8_1482044cuda3std6ranges3__45__cpo3endE,@object
	.size		_ZN41_INTERNAL_65a9416e_4_k_cu_9a5399a8_1482044cuda3std6ranges3__45__cpo3endE,(_ZN41_INTERNAL_65a9416e_4_k_cu_9a5399a8_1482044cuda3std3__419piecewise_constructE - _ZN41_INTERNAL_65a9416e_4_k_cu_9a5399a8_1482044cuda3std6ranges3__45__cpo3endE)
_ZN41_INTERNAL_65a9416e_4_k_cu_9a5399a8_1482044cuda3std6ranges3__45__cpo3endE:
	.zero		1
	.type		_ZN41_INTERNAL_65a9416e_4_k_cu_9a5399a8_1482044cuda3std3__419piecewise_constructE,@object
	.size		_ZN41_INTERNAL_65a9416e_4_k_cu_9a5399a8_1482044cuda3std3__419piecewise_constructE,(_ZN41_INTERNAL_65a9416e_4_k_cu_9a5399a8_1482044cuda3std6ranges3__45__cpo5cdataE - _ZN41_INTERNAL_65a9416e_4_k_cu_9a5399a8_1482044cuda3std3__419piecewise_constructE)
_ZN41_INTERNAL_65a9416e_4_k_cu_9a5399a8_1482044cuda3std3__419piecewise_constructE:
	.zero		1
	.type		_ZN41_INTERNAL_65a9416e_4_k_cu_9a5399a8_1482044cuda3std6ranges3__45__cpo5cdataE,@object
	.size		_ZN41_INTERNAL_65a9416e_4_k_cu_9a5399a8_1482044cuda3std6ranges3__45__cpo5cdataE,(_ZN41_INTERNAL_65a9416e_4_k_cu_9a5399a8_1482046thrust24THRUST_300001_SM_1000_NS12placeholders2_8E - _ZN41_INTERNAL_65a9416e_4_k_cu_9a5399a8_1482044cuda3std6ranges3__45__cpo5cdataE)
_ZN41_INTERNAL_65a9416e_4_k_cu_9a5399a8_1482044cuda3std6ranges3__45__cpo5cdataE:
	.zero		1
	.type		_ZN41_INTERNAL_65a9416e_4_k_cu_9a5399a8_1482046thrust24THRUST_300001_SM_1000_NS12placeholders2_8E,@object
	.size		_ZN41_INTERNAL_65a9416e_4_k_cu_9a5399a8_1482046thrust24THRUST_300001_SM_1000_NS12placeholders2_8E,(_ZN41_INTERNAL_65a9416e_4_k_cu_9a5399a8_1482044cuda3std3__45__cpo4rendE - _ZN41_INTERNAL_65a9416e_4_k_cu_9a5399a8_1482046thrust24THRUST_300001_SM_1000_NS12placeholders2_8E)
_ZN41_INTERNAL_65a9416e_4_k_cu_9a5399a8_1482046thrust24THRUST_300001_SM_1000_NS12placeholders2_8E:
	.zero		1
	.type		_ZN41_INTERNAL_65a9416e_4_k_cu_9a5399a8_1482044cuda3std3__45__cpo4rendE,@object
	.size		_ZN41_INTERNAL_65a9416e_4_k_cu_9a5399a8_1482044cuda3std3__45__cpo4rendE,(_ZN41_INTERNAL_65a9416e_4_k_cu_9a5399a8_1482044cuda3std6ranges3__45__cpo9iter_swapE - _ZN41_INTERNAL_65a9416e_4_k_cu_9a5399a8_1482044cuda3std3__45__cpo4rendE)
_ZN41_INTERNAL_65a9416e_4_k_cu_9a5399a8_1482044cuda3std3__45__cpo4rendE:
	.zero		1
	.type		_ZN41_INTERNAL_65a9416e_4_k_cu_9a5399a8_1482044cuda3std6ranges3__45__cpo9iter_swapE,@object
	.size		_ZN41_INTERNAL_65a9416e_4_k_cu_9a5399a8_1482044cuda3std6ranges3__45__cpo9iter_swapE,(_ZN41_INTERNAL_65a9416e_4_k_cu_9a5399a8_1482044cuda3std3__48unexpectE - _ZN41_INTERNAL_65a9416e_4_k_cu_9a5399a8_1482044cuda3std6ranges3__45__cpo9iter_swapE)
_ZN41_INTERNAL_65a9416e_4_k_cu_9a5399a8_1482044cuda3std6ranges3__45__cpo9iter_swapE:
	.zero		1
	.type		_ZN41_INTERNAL_65a9416e_4_k_cu_9a5399a8_1482044cuda3std3__48unexpectE,@object
	.size		_ZN41_INTERNAL_65a9416e_4_k_cu_9a5399a8_1482044cuda3std3__48unexpectE,(_ZN41_INTERNAL_65a9416e_4_k_cu_9a5399a8_1482046thrust24THRUST_300001_SM_1000_NS6system6detail10sequential3seqE - _ZN41_INTERNAL_65a9416e_4_k_cu_9a5399a8_1482044cuda3std3__48unexpectE)
_ZN41_INTERNAL_65a9416e_4_k_cu_9a5399a8_1482044cuda3std3__48unexpectE:
	.zero		1
	.type		_ZN41_INTERNAL_65a9416e_4_k_cu_9a5399a8_1482046thrust24THRUST_300001_SM_1000_NS6system6detail10sequential3seqE,@object
	.size		_ZN41_INTERNAL_65a9416e_4_k_cu_9a5399a8_1482046thrust24THRUST_300001_SM_1000_NS6system6detail10sequential3seqE,(.L_29 - _ZN41_INTERNAL_65a9416e_4_k_cu_9a5399a8_1482046thrust24THRUST_300001_SM_1000_NS6system6detail10sequential3seqE)
_ZN41_INTERNAL_65a9416e_4_k_cu_9a5399a8_1482046thrust24THRUST_300001_SM_1000_NS6system6detail10sequential3seqE:
	.zero		1
.L_29:


//--------------------- .nv.constant0._ZN3cub18CUB_300001_SM_10006detail11EmptyKernelIvEEvv --------------------------
	.section	.nv.constant0._ZN3cub18CUB_300001_SM_10006detail11EmptyKernelIvEEvv,"a",@progbits
	.sectionflags	@""
	.align	4
.nv.constant0._ZN3cub18CUB_300001_SM_10006detail11EmptyKernelIvEEvv:
	.zero		896


//--------------------- SYMBOLS --------------------------

	.type		.nv.reservedSmem.offset0,@object
	.size		.nv.reservedSmem.offset0,0x4
